	.headerflags	@"EF_CUDA_TEXMODE_UNIFIED EF_CUDA_64BIT_ADDRESS EF_CUDA_ACCELERATORS EF_CUDA_SM90 EF_CUDA_VIRTUAL_SM(EF_CUDA_SM90)"
	.elftype	@"ET_EXEC"


//--------------------- .nv.info                  --------------------------
	.section	.nv.info,"",@"SHT_CUDA_INFO"
	.align	4


	//----- nvinfo : EIATTR_REGCOUNT
	.align		4
        /*0000*/ 	.byte	0x04, 0x2f
        /*0002*/ 	.short	(.L_3 - .L_2)
	.align		4
.L_2:
        /*0004*/ 	.word	index@(triton_poi_fused__native_batch_norm_legit_no_training_add_26)
        /*0008*/ 	.word	0x00000014


	//----- nvinfo : EIATTR_MIN_STACK_SIZE
	.align		4
.L_3:
        /*000c*/ 	.byte	0x04, 0x12
        /*000e*/ 	.short	(.L_5 - .L_4)
	.align		4
.L_4:
        /*0010*/ 	.word	index@(triton_poi_fused__native_batch_norm_legit_no_training_add_26)
        /*0014*/ 	.word	0x00000000


	//----- nvinfo : EIATTR_FRAME_SIZE
	.align		4
.L_5:
        /*0018*/ 	.byte	0x04, 0x11
        /*001a*/ 	.short	(.L_7 - .L_6)
	.align		4
.L_6:
        /*001c*/ 	.word	index@(triton_poi_fused__native_batch_norm_legit_no_training_add_26)
        /*0020*/ 	.word	0x00000000


	//----- nvinfo : EIATTR_MIN_STACK_SIZE
	.align		4
.L_7:
        /*0024*/ 	.byte	0x04, 0x12
        /*0026*/ 	.short	(.L_9 - .L_8)
	.align		4
.L_8:
        /*0028*/ 	.word	index@(triton_poi_fused__native_batch_norm_legit_no_training_add_26)
        /*002c*/ 	.word	0x00000000
.L_9:


//--------------------- .nv.info.triton_poi_fused__native_batch_norm_legit_no_training_add_26 --------------------------
	.section	.nv.info.triton_poi_fused__native_batch_norm_legit_no_training_add_26,"",@"SHT_CUDA_INFO"
	.sectionflags	@""
	.align	4


	//----- nvinfo : EIATTR_CUDA_API_VERSION
	.align		4
        /*0000*/ 	.byte	0x04, 0x37
        /*0002*/ 	.short	(.L_11 - .L_10)
.L_10:
        /*0004*/ 	.word	0x0000007c


	//----- nvinfo : EIATTR_KPARAM_INFO
	.align		4
.L_11:
        /*0008*/ 	.byte	0x04, 0x17
        /*000a*/ 	.short	(.L_13 - .L_12)
.L_12:
        /*000c*/ 	.word	0x00000000
        /*0010*/ 	.short	0x0007
        /*0012*/ 	.short	0x0038
        /*0014*/ 	.byte	0x00, 0xf0, 0x11, 0x00


	//----- nvinfo : EIATTR_KPARAM_INFO
	.align		4
.L_13:
        /*0018*/ 	.byte	0x04, 0x17
        /*001a*/ 	.short	(.L_15 - .L_14)
.L_14:
        /*001c*/ 	.word	0x00000000
        /*0020*/ 	.short	0x0006
        /*0022*/ 	.short	0x0030
        /*0024*/ 	.byte	0x00, 0xf4, 0x21, 0x00


	//----- nvinfo : EIATTR_KPARAM_INFO
	.align		4
.L_15:
        /*0028*/ 	.byte	0x04, 0x17
        /*002a*/ 	.short	(.L_17 - .L_16)
.L_16:
        /*002c*/ 	.word	0x00000000
        /*0030*/ 	.short	0x0005
        /*0032*/ 	.short	0x0028
        /*0034*/ 	.byte	0x00, 0xf4, 0x21, 0x00


	//----- nvinfo : EIATTR_KPARAM_INFO
	.align		4
.L_17:
        /*0038*/ 	.byte	0x04, 0x17
        /*003a*/ 	.short	(.L_19 - .L_18)
.L_18:
        /*003c*/ 	.word	0x00000000
        /*0040*/ 	.short	0x0004
        /*0042*/ 	.short	0x0020
        /*0044*/ 	.byte	0x00, 0xf4, 0x21, 0x00


	//----- nvinfo : EIATTR_KPARAM_INFO
	.align		4
.L_19:
        /*0048*/ 	.byte	0x04, 0x17
        /*004a*/ 	.short	(.L_21 - .L_20)
.L_20:
        /*004c*/ 	.word	0x00000000
        /*0050*/ 	.short	0x0003
        /*0052*/ 	.short	0x0018
        /*0054*/ 	.byte	0x00, 0xf4, 0x21, 0x00


	//----- nvinfo : EIATTR_KPARAM_INFO
	.align		4
.L_21:
        /*0058*/ 	.byte	0x04, 0x17
        /*005a*/ 	.short	(.L_23 - .L_22)
.L_22:
        /*005c*/ 	.word	0x00000000
        /*0060*/ 	.short	0x0002
        /*0062*/ 	.short	0x0010
        /*0064*/ 	.byte	0x00, 0xf4, 0x21, 0x00


	//----- nvinfo : EIATTR_KPARAM_INFO
	.align		4
.L_23:
        /*0068*/ 	.byte	0x04, 0x17
        /*006a*/ 	.short	(.L_25 - .L_24)
.L_24:
        /*006c*/ 	.word	0x00000000
        /*0070*/ 	.short	0x0001
        /*0072*/ 	.short	0x0008
        /*0074*/ 	.byte	0x00, 0xf4, 0x21, 0x00


	//----- nvinfo : EIATTR_KPARAM_INFO
	.align		4
.L_25:
        /*0078*/ 	.byte	0x04, 0x17
        /*007a*/ 	.short	(.L_27 - .L_26)
.L_26:
        /*007c*/ 	.word	0x00000000
        /*0080*/ 	.short	0x0000
        /*0082*/ 	.short	0x0000
        /*0084*/ 	.byte	0x00, 0xf4, 0x21, 0x00


	//----- nvinfo : EIATTR_SPARSE_MMA_MASK
	.align		4
.L_27:
        /*0088*/ 	.byte	0x03, 0x50
        /*008a*/ 	.short	0x0000


	//----- nvinfo : EIATTR_MAXREG_COUNT
	.align		4
        /*008c*/ 	.byte	0x03, 0x1b
        /*008e*/ 	.short	0x00ff


	//----- nvinfo : EIATTR_EXIT_INSTR_OFFSETS
	.align		4
        /*0090*/ 	.byte	0x04, 0x1c
        /*0092*/ 	.short	(.L_29 - .L_28)


	//   ....[0]....
.L_28:
        /*0094*/ 	.word	0x000003e0


	//----- nvinfo : EIATTR_REQNTID
	.align		4
.L_29:
        /*0098*/ 	.byte	0x04, 0x10
        /*009a*/ 	.short	(.L_31 - .L_30)
.L_30:
        /*009c*/ 	.word	0x00000080
        /*00a0*/ 	.word	0x00000001
        /*00a4*/ 	.word	0x00000001


	//----- nvinfo : EIATTR_CBANK_PARAM_SIZE
	.align		4
.L_31:
        /*00a8*/ 	.byte	0x03, 0x19
        /*00aa*/ 	.short	0x003c


	//----- nvinfo : EIATTR_PARAM_CBANK
	.align		4
        /*00ac*/ 	.byte	0x04, 0x0a
        /*00ae*/ 	.short	(.L_33 - .L_32)
	.align		4
.L_32:
        /*00b0*/ 	.word	index@(.nv.constant0.triton_poi_fused__native_batch_norm_legit_no_training_add_26)
        /*00b4*/ 	.short	0x0210
        /*00b6*/ 	.short	0x003c


	//----- nvinfo : EIATTR_SW_WAR
	.align		4
.L_33:
        /*00b8*/ 	.byte	0x04, 0x36
        /*00ba*/ 	.short	(.L_35 - .L_34)
.L_34:
        /*00bc*/ 	.word	0x00000008
.L_35:


//--------------------- .nv.callgraph             --------------------------
	.section	.nv.callgraph,"",@"SHT_CUDA_CALLGRAPH"
	.align	4
	.sectionentsize	8
	.align		4
        /*0000*/ 	.word	0x00000000
	.align		4
        /*0004*/ 	.word	0xffffffff
	.align		4
        /*0008*/ 	.word	0x00000000
	.align		4
        /*000c*/ 	.word	0xfffffffe
	.align		4
        /*0010*/ 	.word	0x00000000
	.align		4
        /*0014*/ 	.word	0xfffffffd
	.align		4
        /*0018*/ 	.word	0x00000000
	.align		4
        /*001c*/ 	.word	0xfffffffc


//--------------------- .nv.constant4             --------------------------
	.section	.nv.constant4,"a",@progbits
	.align	8
	.align		8
.nv.constant4:
        /*0000*/ 	.dword	_$_str
	.align		8
        /*0008*/ 	.dword	_$_str_$_2


//--------------------- .text.triton_poi_fused__native_batch_norm_legit_no_training_add_26 --------------------------
	.section	.text.triton_poi_fused__native_batch_norm_legit_no_training_add_26,"ax",@progbits
	.align	128
        .global         triton_poi_fused__native_batch_norm_legit_no_training_add_26
        .type           triton_poi_fused__native_batch_norm_legit_no_training_add_26,@function
        .size           triton_poi_fused__native_batch_norm_legit_no_training_add_26,(.L_x_1 - triton_poi_fused__native_batch_norm_legit_no_training_add_26)
        .other          triton_poi_fused__native_batch_norm_legit_no_training_add_26,@"STO_CUDA_ENTRY STV_DEFAULT"
triton_poi_fused__native_batch_norm_legit_no_training_add_26:
.text.triton_poi_fused__native_batch_norm_legit_no_training_add_26:
[----:B------:R-:W-:Y:S01]  /*0000*/  LDC R1, c[0x0][0x28] ;  /* 0x00000a00ff017b82 */ /* 0x000fe20000000800 */
[----:B------:R-:W1:Y:S07]  /*0010*/  S2R R0, SR_TID.X ;  /* 0x0000000000007919 */ /* 0x000e6e0000002100 */
[----:B------:R-:W2:Y:S01]  /*0020*/  LDC.64 R2, c[0x0][0x228] ;  /* 0x00008a00ff027b82 */ /* 0x000ea20000000a00 */
[----:B------:R-:W-:Y:S01]  /*0030*/  ULDC.64 UR4, c[0x0][0x208] ;  /* 0x0000820000047ab9 */ /* 0x000fe20000000a00 */
[----:B------:R-:W3:Y:S06]  /*0040*/  S2R R7, SR_CTAID.X ;  /* 0x0000000000077919 */ /* 0x000eec0000002500 */
[----:B------:R-:W4:Y:S08]  /*0050*/  LDC.64 R8, c[0x0][0x230] ;  /* 0x00008c00ff087b82 */ /* 0x000f300000000a00 */
[----:B------:R-:W5:Y:S08]  /*0060*/  LDC.64 R12, c[0x0][0x238] ;  /* 0x00008e00ff0c7b82 */ /* 0x000f700000000a00 */
[----:B------:R-:W4:Y:S01]  /*0070*/  LDC.64 R10, c[0x0][0x210] ;  /* 0x00008400ff0a7b82 */ /* 0x000f220000000a00 */
[----:B-1----:R-:W-:-:S02]  /*0080*/  SHF.L.U32 R0, R0, 0x1, RZ ;  /* 0x0000000100007819 */ /* 0x002fc400000006ff */
[----:B---3--:R-:W-:Y:S02]  /*0090*/  SHF.R.S32.HI R5, RZ, 0x17, R7 ;  /* 0x00000017ff057819 */ /* 0x008fe40000011407 */
[----:B------:R-:W-:Y:S02]  /*00a0*/  LOP3.LUT R0, R0, 0xfe, RZ, 0xc0, !PT ;  /* 0x000000fe00007812 */ /* 0x000fe400078ec0ff */
[----:B------:R-:W-:Y:S02]  /*00b0*/  SGXT R5, R5, 0x1 ;  /* 0x000000010505781a */ /* 0x000fe40000000200 */
[----:B------:R-:W-:Y:S02]  /*00c0*/  LEA R0, R7, R0, 0x8 ;  /* 0x0000000007007211 */ /* 0x000fe400078e40ff */
[----:B------:R-:W1:Y:S02]  /*00d0*/  LDC.64 R6, c[0x0][0x220] ;  /* 0x00008800ff067b82 */ /* 0x000e640000000a00 */
[----:B------:R-:W-:-:S04]  /*00e0*/  LEA.HI R5, R5, R0, RZ, 0x7 ;  /* 0x0000000005057211 */ /* 0x000fc800078f38ff */
[----:B------:R-:W-:-:S04]  /*00f0*/  LOP3.LUT R5, R5, 0xffffff80, RZ, 0xc0, !PT ;  /* 0xffffff8005057812 */ /* 0x000fc800078ec0ff */
[----:B------:R-:W-:Y:S02]  /*0100*/  IADD3 R15, R0, -R5, RZ ;  /* 0x80000005000f7210 */ /* 0x000fe40007ffe0ff */
[----:B------:R-:W3:Y:S03]  /*0110*/  LDC.64 R4, c[0x0][0x218] ;  /* 0x00008600ff047b82 */ /* 0x000ee60000000a00 */
[----:B--2---:R-:W-:-:S06]  /*0120*/  IMAD.WIDE R2, R15, 0x4, R2 ;  /* 0x000000040f027825 */ /* 0x004fcc00078e0202 */
[----:B------:R-:W2:Y:S01]  /*0130*/  LDG.E.EL.64 R2, desc[UR4][R2.64] ;  /* 0x0000000402027981 */ /* 0x000ea2000c2e1b00 */
[----:B-1----:R-:W-:-:S04]  /*0140*/  IMAD.WIDE R6, R15, 0x4, R6 ;  /* 0x000000040f067825 */ /* 0x002fc800078e0206 */
[C---:B----4-:R-:W-:Y:S02]  /*0150*/  IMAD.WIDE R8, R15.reuse, 0x4, R8 ;  /* 0x000000040f087825 */ /* 0x050fe400078e0208 */
[----:B------:R-:W4:Y:S02]  /*0160*/  LDG.E.EL.64 R6, desc[UR4][R6.64] ;  /* 0x0000000406067981 */ /* 0x000f24000c2e1b00 */
[----:B-----5:R-:W-:Y:S02]  /*0170*/  IMAD.WIDE R12, R15, 0x4, R12 ;  /* 0x000000040f0c7825 */ /* 0x020fe400078e020c */
[----:B------:R-:W5:Y:S02]  /*0180*/  LDG.E.EL.64 R8, desc[UR4][R8.64] ;  /* 0x0000000408087981 */ /* 0x000f64000c2e1b00 */
[C---:B---3--:R-:W-:Y:S02]  /*0190*/  IMAD.WIDE R4, R0.reuse, 0x4, R4 ;  /* 0x0000000400047825 */ /* 0x048fe400078e0204 */
[----:B------:R-:W5:Y:S04]  /*01a0*/  LDG.E.EL.64 R12, desc[UR4][R12.64] ;  /* 0x000000040c0c7981 */ /* 0x000f68000c2e1b00 */
[----:B------:R-:W4:Y:S01]  /*01b0*/  LDG.E.64 R4, desc[UR4][R4.64] ;  /* 0x0000000404047981 */ /* 0x000f22000c1e1b00 */
[----:B0-----:R-:W-:-:S06]  /*01c0*/  IMAD.WIDE R10, R0, 0x4, R10 ;  /* 0x00000004000a7825 */ /* 0x001fcc00078e020a */
[----:B------:R-:W3:Y:S01]  /*01d0*/  LDG.E.64 R10, desc[UR4][R10.64] ;  /* 0x000000040a0a7981 */ /* 0x000ee2000c1e1b00 */
[----:B------:R-:W-:Y:S01]  /*01e0*/  HFMA2.MMA R16, -RZ, RZ, 1.625, 0 ;  /* 0x3e800000ff107435 */ /* 0x000fe200000001ff */
[----:B--2---:R-:W-:Y:S01]  /*01f0*/  FADD R2, R2, 9.9999997473787516356e-06 ;  /* 0x3727c5ac02027421 */ /* 0x004fe20000000000 */
[----:B------:R-:W-:-:S03]  /*0200*/  FADD R3, R3, 9.9999997473787516356e-06 ;  /* 0x3727c5ac03037421 */ /* 0x000fc60000000000 */
[----:B------:R-:W0:Y:S08]  /*0210*/  MUFU.SQRT R14, R2 ;  /* 0x00000002000e7308 */ /* 0x000e300000002000 */
[----:B------:R1:W2:Y:S01]  /*0220*/  MUFU.SQRT R15, R3 ;  /* 0x00000003000f7308 */ /* 0x0002a20000002000 */
[C---:B0-----:R-:W-:Y:S02]  /*0230*/  FSETP.GT.AND P0, PT, R14.reuse, 8.50705917302346158658e+37, PT ;  /* 0x7e8000000e00780b */ /* 0x041fe40003f04000 */
[----:B------:R-:W-:Y:S01]  /*0240*/  FSETP.GEU.AND P2, PT, R14, 1.175494350822287508e-38, PT ;  /* 0x008000000e00780b */ /* 0x000fe20003f4e000 */
[----:B-1----:R-:W0:Y:S01]  /*0250*/  LDC.64 R2, c[0x0][0x240] ;  /* 0x00009000ff027b82 */ /* 0x002e220000000a00 */
[----:B--2---:R-:W-:-:S02]  /*0260*/  FSETP.GT.AND P1, PT, R15, 8.50705917302346158658e+37, PT ;  /* 0x7e8000000f00780b */ /* 0x004fc40003f24000 */
[----:B------:R-:W-:-:S07]  /*0270*/  FSETP.GEU.AND P3, PT, R15, 1.175494350822287508e-38, PT ;  /* 0x008000000f00780b */ /* 0x000fce0003f6e000 */
[----:B------:R-:W-:-:S04]  /*0280*/  @P0 FMUL R14, R14, 0.25 ;  /* 0x3e8000000e0e0820 */ /* 0x000fc80000400000 */
[----:B------:R-:W-:Y:S01]  /*0290*/  @!P2 FMUL R14, R14, 16777216 ;  /* 0x4b8000000e0ea820 */ /* 0x000fe20000400000 */
[----:B------:R-:W-:-:S04]  /*02a0*/  @P1 FMUL R15, R15, 0.25 ;  /* 0x3e8000000f0f1820 */ /* 0x000fc80000400000 */
[----:B------:R-:W-:Y:S01]  /*02b0*/  @!P3 FMUL R15, R15, 16777216 ;  /* 0x4b8000000f0fb820 */ /* 0x000fe20000400000 */
[----:B------:R-:W1:Y:S01]  /*02c0*/  MUFU.RCP R14, R14 ;  /* 0x0000000e000e7308 */ /* 0x000e620000001000 */
[----:B------:R-:W-:-:S07]  /*02d0*/  FSEL R17, R16, 1, P0 ;  /* 0x3f80000010117808 */ /* 0x000fce0000000000 */
[----:B------:R-:W2:Y:S01]  /*02e0*/  MUFU.RCP R15, R15 ;  /* 0x0000000f000f7308 */ /* 0x000ea20000001000 */
[----:B------:R-:W-:Y:S01]  /*02f0*/  FSEL R16, R16, 1, P1 ;  /* 0x3f80000010107808 */ /* 0x000fe20000800000 */
[----:B------:R-:W-:-:S04]  /*0300*/  @!P2 FMUL R17, R17, 16777216 ;  /* 0x4b8000001111a820 */ /* 0x000fc80000400000 */
[----:B------:R-:W-:Y:S01]  /*0310*/  @!P3 FMUL R16, R16, 16777216 ;  /* 0x4b8000001010b820 */ /* 0x000fe20000400000 */
[----:B----4-:R-:W-:Y:S01]  /*0320*/  FADD R5, R5, -R7 ;  /* 0x8000000705057221 */ /* 0x010fe20000000000 */
[----:B------:R-:W-:Y:S01]  /*0330*/  FADD R4, R4, -R6 ;  /* 0x8000000604047221 */ /* 0x000fe20000000000 */
[----:B-1----:R-:W-:Y:S01]  /*0340*/  FMUL R17, R14, R17 ;  /* 0x000000110e117220 */ /* 0x002fe20000400000 */
[----:B--2---:R-:W-:-:S03]  /*0350*/  FMUL R16, R15, R16 ;  /* 0x000000100f107220 */ /* 0x004fc60000400000 */
[----:B------:R-:W-:Y:S01]  /*0360*/  FMUL R17, R4, R17 ;  /* 0x0000001104117220 */ /* 0x000fe20000400000 */
[----:B------:R-:W-:-:S03]  /*0370*/  FMUL R16, R5, R16 ;  /* 0x0000001005107220 */ /* 0x000fc60000400000 */
[----:B-----5:R-:W-:Y:S01]  /*0380*/  FFMA R17, R8, R17, R12 ;  /* 0x0000001108117223 */ /* 0x020fe2000000000c */
[----:B------:R-:W-:Y:S01]  /*0390*/  FFMA R16, R9, R16, R13 ;  /* 0x0000001009107223 */ /* 0x000fe2000000000d */
[----:B0-----:R-:W-:-:S04]  /*03a0*/  IMAD.WIDE R2, R0, 0x4, R2 ;  /* 0x0000000400027825 */ /* 0x001fc800078e0202 */
[----:B---3--:R-:W-:Y:S01]  /*03b0*/  FADD R10, R10, R17 ;  /* 0x000000110a0a7221 */ /* 0x008fe20000000000 */
[----:B------:R-:W-:-:S05]  /*03c0*/  FADD R11, R11, R16 ;  /* 0x000000100b0b7221 */ /* 0x000fca0000000000 */
[----:B------:R-:W-:Y:S01]  /*03d0*/  STG.E.64 desc[UR4][R2.64], R10 ;  /* 0x0000000a02007986 */ /* 0x000fe2000c101b04 */
[----:B------:R-:W-:Y:S05]  /*03e0*/  EXIT ;  /* 0x000000000000794d */ /* 0x000fea0003800000 */
.L_x_0:
[----:B------:R-:W-:-:S00]  /*03f0*/  BRA `(.L_x_0) ;  /* 0xfffffffc00fc7947 */ /* 0x000fc0000383ffff */
[----:B------:R-:W-:-:S00]  /*0400*/  NOP ;  /* 0x0000000000007918 */ /* 0x000fc00000000000 */
[----:B------:R-:W-:-:S00]  /*0410*/  NOP ;  /* 0x0000000000007918 */ /* 0x000fc00000000000 */
[----:B------:R-:W-:-:S00]  /*0420*/  NOP ;  /* 0x0000000000007918 */ /* 0x000fc00000000000 */
[----:B------:R-:W-:-:S00]  /*0430*/  NOP ;  /* 0x0000000000007918 */ /* 0x000fc00000000000 */
[----:B------:R-:W-:-:S00]  /*0440*/  NOP ;  /* 0x0000000000007918 */ /* 0x000fc00000000000 */
[----:B------:R-:W-:-:S00]  /*0450*/  NOP ;  /* 0x0000000000007918 */ /* 0x000fc00000000000 */
[----:B------:R-:W-:-:S00]  /*0460*/  NOP ;  /* 0x0000000000007918 */ /* 0x000fc00000000000 */
[----:B------:R-:W-:-:S00]  /*0470*/  NOP ;  /* 0x0000000000007918 */ /* 0x000fc00000000000 */
.L_x_1:


//--------------------- .nv.global.init           --------------------------
	.section	.nv.global.init,"aw",@progbits
.nv.global.init:
	.type		_$_str,@object
	.size		_$_str,(_$_str_$_2 - _$_str)
_$_str:
        /*0000*/ 	.byte	0x5f, 0x5f, 0x43, 0x55, 0x44, 0x41, 0x5f, 0x46, 0x54, 0x5a, 0x00
	.type		_$_str_$_2,@object
	.size		_$_str_$_2,(.L_1 - _$_str_$_2)
_$_str_$_2:
        /*000b*/ 	.byte	0x5f, 0x5f, 0x43, 0x55, 0x44, 0x41, 0x5f, 0x50, 0x52, 0x45, 0x43, 0x5f, 0x53, 0x51, 0x52, 0x54
        /*001b*/ 	.byte	0x00
.L_1:


//--------------------- .nv.constant0.triton_poi_fused__native_batch_norm_legit_no_training_add_26 --------------------------
	.section	.nv.constant0.triton_poi_fused__native_batch_norm_legit_no_training_add_26,"a",@progbits
	.sectionflags	@""
	.align	4
.nv.constant0.triton_poi_fused__native_batch_norm_legit_no_training_add_26:
	.zero		588
